//
// Generated by NVIDIA NVVM Compiler
//
// Compiler Build ID: CL-36424714
// Cuda compilation tools, release 13.0, V13.0.88
// Based on NVVM 20.0.0
//

.version 9.0
.target sm_100
.address_size 64

	// .globl	_Z9init_setsi
.extern .func  (.param .b32 func_retval0) vprintf
(
	.param .b64 vprintf_param_0,
	.param .b64 vprintf_param_1
)
;
.global .align 4 .b8 d_parent[4096];
.global .align 4 .b8 d_rank[4096];
.global .align 1 .b8 $str[20] = {78, 111, 100, 101, 32, 37, 100, 32, 45, 62, 32, 82, 111, 111, 116, 32, 37, 100, 10};

.visible .entry _Z9init_setsi(
	.param .u32 _Z9init_setsi_param_0
)
{
	.reg .pred 	%p<2>;
	.reg .b32 	%r<7>;
	.reg .b64 	%rd<6>;

	ld.param.u32 	%r2, [_Z9init_setsi_param_0];
	mov.u32 	%r3, %tid.x;
	mov.u32 	%r4, %ctaid.x;
	mov.u32 	%r5, %ntid.x;
	mad.lo.s32 	%r1, %r4, %r5, %r3;
	setp.ge.s32 	%p1, %r1, %r2;
	@%p1 bra 	$L__BB0_2;
	mul.wide.s32 	%rd1, %r1, 4;
	mov.u64 	%rd2, d_parent;
	add.s64 	%rd3, %rd2, %rd1;
	st.global.u32 	[%rd3], %r1;
	mov.u64 	%rd4, d_rank;
	add.s64 	%rd5, %rd4, %rd1;
	mov.b32 	%r6, 0;
	st.global.u32 	[%rd5], %r6;
$L__BB0_2:
	ret;

}
	// .globl	_Z15parallel_unionsPiS_i
.visible .entry _Z15parallel_unionsPiS_i(
	.param .u64 .ptr .align 1 _Z15parallel_unionsPiS_i_param_0,
	.param .u64 .ptr .align 1 _Z15parallel_unionsPiS_i_param_1,
	.param .u32 _Z15parallel_unionsPiS_i_param_2
)
{
	.reg .pred 	%p<11>;
	.reg .b32 	%r<29>;
	.reg .b64 	%rd<42>;

	ld.param.u64 	%rd16, [_Z15parallel_unionsPiS_i_param_0];
	ld.param.u64 	%rd17, [_Z15parallel_unionsPiS_i_param_1];
	ld.param.u32 	%r16, [_Z15parallel_unionsPiS_i_param_2];
	mov.u32 	%r17, %tid.x;
	mov.u32 	%r18, %ctaid.x;
	mov.u32 	%r19, %ntid.x;
	mad.lo.s32 	%r1, %r18, %r19, %r17;
	setp.ge.s32 	%p1, %r1, %r16;
	@%p1 bra 	$L__BB1_11;
	cvta.to.global.u64 	%rd18, %rd16;
	cvta.to.global.u64 	%rd19, %rd17;
	mul.wide.s32 	%rd20, %r1, 4;
	add.s64 	%rd21, %rd18, %rd20;
	ld.global.u32 	%r2, [%rd21];
	add.s64 	%rd22, %rd19, %rd20;
	ld.global.u32 	%r3, [%rd22];
	cvt.s64.s32 	%rd1, %r2;
	mul.wide.s32 	%rd23, %r2, 4;
	mov.u64 	%rd24, d_parent;
	add.s64 	%rd2, %rd24, %rd23;
	cvt.s64.s32 	%rd3, %r3;
	mul.wide.s32 	%rd25, %r3, 4;
	add.s64 	%rd4, %rd24, %rd25;
$L__BB1_2:
	ld.global.u32 	%r26, [%rd2];
	setp.eq.s32 	%p2, %r2, %r26;
	mov.u32 	%r5, %r2;
	mov.u64 	%rd38, %rd1;
	mov.u64 	%rd39, %rd2;
	@%p2 bra 	$L__BB1_3;
	bra.uni 	$L__BB1_12;
$L__BB1_3:
	ld.global.u32 	%r27, [%rd4];
	setp.eq.s32 	%p4, %r3, %r27;
	mov.u64 	%rd40, %rd4;
	mov.u32 	%r28, %r3;
	mov.u64 	%rd41, %rd3;
	@%p4 bra 	$L__BB1_5;
$L__BB1_4:
	mul.wide.s32 	%rd30, %r27, 4;
	add.s64 	%rd32, %rd24, %rd30;
	ld.global.u32 	%r28, [%rd32];
	atom.global.exch.b32 	%r21, [%rd40], %r28;
	cvt.s64.s32 	%rd41, %r28;
	mul.wide.s32 	%rd33, %r28, 4;
	add.s64 	%rd40, %rd24, %rd33;
	ld.global.u32 	%r27, [%rd40];
	setp.ne.s32 	%p5, %r28, %r27;
	@%p5 bra 	$L__BB1_4;
$L__BB1_5:
	setp.eq.s32 	%p6, %r5, %r28;
	@%p6 bra 	$L__BB1_11;
	shl.b64 	%rd34, %rd38, 2;
	mov.u64 	%rd35, d_rank;
	add.s64 	%rd15, %rd35, %rd34;
	ld.global.u32 	%r14, [%rd15];
	shl.b64 	%rd36, %rd41, 2;
	add.s64 	%rd37, %rd35, %rd36;
	ld.global.u32 	%r15, [%rd37];
	setp.ge.s32 	%p7, %r14, %r15;
	@%p7 bra 	$L__BB1_8;
	atom.relaxed.global.cas.b32 	%r24, [%rd39], %r5, %r28;
	setp.eq.s32 	%p10, %r24, %r5;
	@%p10 bra 	$L__BB1_11;
	bra.uni 	$L__BB1_2;
$L__BB1_8:
	atom.relaxed.global.cas.b32 	%r22, [%rd40], %r28, %r5;
	setp.ne.s32 	%p8, %r22, %r28;
	@%p8 bra 	$L__BB1_2;
	setp.ne.s32 	%p9, %r14, %r15;
	@%p9 bra 	$L__BB1_11;
	atom.global.add.u32 	%r23, [%rd15], 1;
$L__BB1_11:
	ret;
$L__BB1_12:
	mul.wide.s32 	%rd26, %r26, 4;
	add.s64 	%rd28, %rd24, %rd26;
	ld.global.u32 	%r5, [%rd28];
	atom.global.exch.b32 	%r20, [%rd39], %r5;
	cvt.s64.s32 	%rd38, %r5;
	mul.wide.s32 	%rd29, %r5, 4;
	add.s64 	%rd39, %rd24, %rd29;
	ld.global.u32 	%r26, [%rd39];
	setp.eq.s32 	%p3, %r5, %r26;
	@%p3 bra 	$L__BB1_3;
	bra.uni 	$L__BB1_12;

}
	// .globl	_Z11print_rootsi
.visible .entry _Z11print_rootsi(
	.param .u32 _Z11print_rootsi_param_0
)
{
	.local .align 8 .b8 	__local_depot2[8];
	.reg .b64 	%SP;
	.reg .b64 	%SPL;
	.reg .pred 	%p<4>;
	.reg .b32 	%r<16>;
	.reg .b64 	%rd<19>;

	mov.u64 	%SPL, __local_depot2;
	cvta.local.u64 	%SP, %SPL;
	ld.param.u32 	%r7, [_Z11print_rootsi_param_0];
	mov.u32 	%r8, %tid.x;
	mov.u32 	%r9, %ctaid.x;
	mov.u32 	%r10, %ntid.x;
	mad.lo.s32 	%r1, %r9, %r10, %r8;
	setp.ge.s32 	%p1, %r1, %r7;
	@%p1 bra 	$L__BB2_4;
	cvt.s64.s32 	%rd18, %r1;
	mul.wide.s32 	%rd4, %r1, 4;
	mov.u64 	%rd5, d_parent;
	add.s64 	%rd6, %rd5, %rd4;
	ld.global.u32 	%r14, [%rd6];
	setp.eq.s32 	%p2, %r1, %r14;
	mov.u32 	%r15, %r1;
	@%p2 bra 	$L__BB2_3;
$L__BB2_2:
	shl.b64 	%rd7, %rd18, 2;
	add.s64 	%rd9, %rd5, %rd7;
	mul.wide.s32 	%rd10, %r14, 4;
	add.s64 	%rd11, %rd5, %rd10;
	ld.global.u32 	%r15, [%rd11];
	atom.global.exch.b32 	%r11, [%rd9], %r15;
	cvt.s64.s32 	%rd18, %r15;
	mul.wide.s32 	%rd12, %r15, 4;
	add.s64 	%rd13, %rd5, %rd12;
	ld.global.u32 	%r14, [%rd13];
	setp.ne.s32 	%p3, %r15, %r14;
	@%p3 bra 	$L__BB2_2;
$L__BB2_3:
	add.u64 	%rd14, %SP, 0;
	add.u64 	%rd15, %SPL, 0;
	st.local.v2.u32 	[%rd15], {%r1, %r15};
	mov.u64 	%rd16, $str;
	cvta.global.u64 	%rd17, %rd16;
	{ // callseq 0, 0
	.param .b64 param0;
	st.param.b64 	[param0], %rd17;
	.param .b64 param1;
	st.param.b64 	[param1], %rd14;
	.param .b32 retval0;
	call.uni (retval0), 
	vprintf, 
	(
	param0, 
	param1
	);
	ld.param.b32 	%r12, [retval0];
	} // callseq 0
$L__BB2_4:
	ret;

}


// ===== COMPILED SASS (sm_100) =====

	.target	sm_100

	.elftype	@"ET_EXEC"


//--------------------- .note.nv.tkinfo           --------------------------
	.section	.note.nv.tkinfo,"",@"SHT_NOTE"
	.sectionflags	@"SHF_NOTE_NV_TKINFO"
	.tkinfo
        /*0018*/ 	.word	0x00000002
        /*0030*/ 	.string	""
        /*0030*/ 	.string	"ptxas"
        /*0030*/ 	.string	"Cuda compilation tools, release 13.0, V13.0.88"
        /*0030*/ 	.string	"Build cuda_13.0.r13.0/compiler.36424714_0"
        /*0030*/ 	.string	"-arch sm_100 -m 64 "



//--------------------- .note.nv.cuinfo           --------------------------
	.section	.note.nv.cuinfo,"",@"SHT_NOTE"
	.sectionflags	@"SHF_NOTE_NV_CUINFO"
        /*0018*/ 	.short	0x0002
        /*001a*/ 	.short	0x0064
        /*001c*/ 	.short	0x0082
	.zero		2


//--------------------- .nv.info                  --------------------------
	.section	.nv.info,"",@"SHT_CUDA_INFO"
	.align	4


	//----- nvinfo : EIATTR_REGCOUNT
	.align		4
        /*0000*/ 	.byte	0x04, 0x2f
        /*0002*/ 	.short	(.L_4 - .L_3)
	.align		4
.L_3:
        /*0004*/ 	.word	index@(_Z9init_setsi)
        /*0008*/ 	.word	0x0000000a


	//----- nvinfo : EIATTR_FRAME_SIZE
	.align		4
.L_4:
        /*000c*/ 	.byte	0x04, 0x11
        /*000e*/ 	.short	(.L_6 - .L_5)
	.align		4
.L_5:
        /*0010*/ 	.word	index@(_Z9init_setsi)
        /*0014*/ 	.word	0x00000000


	//----- nvinfo : EIATTR_REGCOUNT
	.align		4
.L_6:
        /*0018*/ 	.byte	0x04, 0x2f
        /*001a*/ 	.short	(.L_8 - .L_7)
	.align		4
.L_7:
        /*001c*/ 	.word	index@(_Z15parallel_unionsPiS_i)
        /*0020*/ 	.word	0x0000001a


	//----- nvinfo : EIATTR_FRAME_SIZE
	.align		4
.L_8:
        /*0024*/ 	.byte	0x04, 0x11
        /*0026*/ 	.short	(.L_10 - .L_9)
	.align		4
.L_9:
        /*0028*/ 	.word	index@(_Z15parallel_unionsPiS_i)
        /*002c*/ 	.word	0x00000000


	//----- nvinfo : EIATTR_REGCOUNT
	.align		4
.L_10:
        /*0030*/ 	.byte	0x04, 0x2f
        /*0032*/ 	.short	(.L_12 - .L_11)
	.align		4
.L_11:
        /*0034*/ 	.word	index@(_Z11print_rootsi)
        /*0038*/ 	.word	0x00000018


	//----- nvinfo : EIATTR_FRAME_SIZE
	.align		4
.L_12:
        /*003c*/ 	.byte	0x04, 0x11
        /*003e*/ 	.short	(.L_14 - .L_13)
	.align		4
.L_13:
        /*0040*/ 	.word	index@(_Z11print_rootsi)
        /*0044*/ 	.word	0x00000008


	//----- nvinfo : EIATTR_MIN_STACK_SIZE
	.align		4
.L_14:
        /*0048*/ 	.byte	0x04, 0x12
        /*004a*/ 	.short	(.L_16 - .L_15)
	.align		4
.L_15:
        /*004c*/ 	.word	index@(_Z11print_rootsi)
        /*0050*/ 	.word	0x00000008


	//----- nvinfo : EIATTR_MIN_STACK_SIZE
	.align		4
.L_16:
        /*0054*/ 	.byte	0x04, 0x12
        /*0056*/ 	.short	(.L_18 - .L_17)
	.align		4
.L_17:
        /*0058*/ 	.word	index@(_Z15parallel_unionsPiS_i)
        /*005c*/ 	.word	0x00000000


	//----- nvinfo : EIATTR_MIN_STACK_SIZE
	.align		4
.L_18:
        /*0060*/ 	.byte	0x04, 0x12
        /*0062*/ 	.short	(.L_20 - .L_19)
	.align		4
.L_19:
        /*0064*/ 	.word	index@(_Z9init_setsi)
        /*0068*/ 	.word	0x00000000
.L_20:


//--------------------- .nv.compat                --------------------------
	.section	.nv.compat,"",@"SHT_CUDA_COMPAT_INFO"
	.align	4
        /*0000*/ 	.byte	0x02, 0x09, 0x00, 0x00, 0x02, 0x02, 0x01, 0x00, 0x02, 0x05, 0x05, 0x00, 0x03, 0x07, 0x01, 0x01
        /*0010*/ 	.byte	0x02, 0x03, 0x00, 0x00, 0x02, 0x06, 0x01, 0x00, 0x04, 0x0b, 0x08, 0x00, 0x09, 0x00, 0x00, 0x00
        /*0020*/ 	.byte	0x00, 0x00, 0x00, 0x00


//--------------------- .nv.info._Z11print_rootsi --------------------------
	.section	.nv.info._Z11print_rootsi,"",@"SHT_CUDA_INFO"
	.sectionflags	@""
	.align	4


	//----- nvinfo : EIATTR_CUDA_API_VERSION
	.align		4
        /*0000*/ 	.byte	0x04, 0x37
        /*0002*/ 	.short	(.L_22 - .L_21)
.L_21:
        /*0004*/ 	.word	0x00000082


	//----- nvinfo : EIATTR_KPARAM_INFO
	.align		4
.L_22:
        /*0008*/ 	.byte	0x04, 0x17
        /*000a*/ 	.short	(.L_24 - .L_23)
.L_23:
        /*000c*/ 	.word	0x00000000
        /*0010*/ 	.short	0x0000
        /*0012*/ 	.short	0x0000
        /*0014*/ 	.byte	0x00, 0xf0, 0x11, 0x00


	//----- nvinfo : EIATTR_SPARSE_MMA_MASK
	.align		4
.L_24:
        /*0018*/ 	.byte	0x03, 0x50
        /*001a*/ 	.short	0x0000


	//----- nvinfo : EIATTR_MAXREG_COUNT
	.align		4
        /*001c*/ 	.byte	0x03, 0x1b
        /*001e*/ 	.short	0x00ff


	//----- nvinfo : EIATTR_EXTERNS
	.align		4
        /*0020*/ 	.byte	0x04, 0x0f
        /*0022*/ 	.short	(.L_26 - .L_25)


	//   ....[0]....
	.align		4
.L_25:
        /*0024*/ 	.word	index@(vprintf)


	//----- nvinfo : EIATTR_MERCURY_ISA_VERSION
	.align		4
.L_26:
        /*0028*/ 	.byte	0x03, 0x5f
        /*002a*/ 	.short	0x0101


	//----- nvinfo : EIATTR_VRC_CTA_INIT_COUNT
	.align		4
        /*002c*/ 	.byte	0x02, 0x4a
	.zero		1
	.zero		1


	//----- nvinfo : EIATTR_SYSCALL_OFFSETS
	.align		4
        /*0030*/ 	.byte	0x04, 0x46
        /*0032*/ 	.short	(.L_28 - .L_27)


	//   ....[0]....
.L_27:
        /*0034*/ 	.word	0x00000310


	//----- nvinfo : EIATTR_EXIT_INSTR_OFFSETS
	.align		4
.L_28:
        /*0038*/ 	.byte	0x04, 0x1c
        /*003a*/ 	.short	(.L_30 - .L_29)


	//   ....[0]....
.L_29:
        /*003c*/ 	.word	0x000000c0


	//   ....[1]....
        /*0040*/ 	.word	0x00000320


	//----- nvinfo : EIATTR_CRS_STACK_SIZE
	.align		4
.L_30:
        /*0044*/ 	.byte	0x04, 0x1e
        /*0046*/ 	.short	(.L_32 - .L_31)
.L_31:
        /*0048*/ 	.word	0x00000000


	//----- nvinfo : EIATTR_CBANK_PARAM_SIZE
	.align		4
.L_32:
        /*004c*/ 	.byte	0x03, 0x19
        /*004e*/ 	.short	0x0004


	//----- nvinfo : EIATTR_PARAM_CBANK
	.align		4
        /*0050*/ 	.byte	0x04, 0x0a
        /*0052*/ 	.short	(.L_34 - .L_33)
	.align		4
.L_33:
        /*0054*/ 	.word	index@(.nv.constant0._Z11print_rootsi)
        /*0058*/ 	.short	0x0380
        /*005a*/ 	.short	0x0004


	//----- nvinfo : EIATTR_SW_WAR
	.align		4
.L_34:
        /*005c*/ 	.byte	0x04, 0x36
        /*005e*/ 	.short	(.L_36 - .L_35)
.L_35:
        /*0060*/ 	.word	0x00000008
.L_36:


//--------------------- .nv.info._Z15parallel_unionsPiS_i --------------------------
	.section	.nv.info._Z15parallel_unionsPiS_i,"",@"SHT_CUDA_INFO"
	.sectionflags	@""
	.align	4


	//----- nvinfo : EIATTR_CUDA_API_VERSION
	.align		4
        /*0000*/ 	.byte	0x04, 0x37
        /*0002*/ 	.short	(.L_38 - .L_37)
.L_37:
        /*0004*/ 	.word	0x00000082


	//----- nvinfo : EIATTR_KPARAM_INFO
	.align		4
.L_38:
        /*0008*/ 	.byte	0x04, 0x17
        /*000a*/ 	.short	(.L_40 - .L_39)
.L_39:
        /*000c*/ 	.word	0x00000000
        /*0010*/ 	.short	0x0002
        /*0012*/ 	.short	0x0010
        /*0014*/ 	.byte	0x00, 0xf0, 0x11, 0x00


	//----- nvinfo : EIATTR_KPARAM_INFO
	.align		4
.L_40:
        /*0018*/ 	.byte	0x04, 0x17
        /*001a*/ 	.short	(.L_42 - .L_41)
.L_41:
        /*001c*/ 	.word	0x00000000
        /*0020*/ 	.short	0x0001
        /*0022*/ 	.short	0x0008
        /*0024*/ 	.byte	0x00, 0xf5, 0x21, 0x00


	//----- nvinfo : EIATTR_KPARAM_INFO
	.align		4
.L_42:
        /*0028*/ 	.byte	0x04, 0x17
        /*002a*/ 	.short	(.L_44 - .L_43)
.L_43:
        /*002c*/ 	.word	0x00000000
        /*0030*/ 	.short	0x0000
        /*0032*/ 	.short	0x0000
        /*0034*/ 	.byte	0x00, 0xf5, 0x21, 0x00


	//----- nvinfo : EIATTR_SPARSE_MMA_MASK
	.align		4
.L_44:
        /*0038*/ 	.byte	0x03, 0x50
        /*003a*/ 	.short	0x0000


	//----- nvinfo : EIATTR_MAXREG_COUNT
	.align		4
        /*003c*/ 	.byte	0x03, 0x1b
        /*003e*/ 	.short	0x00ff


	//----- nvinfo : EIATTR_MERCURY_ISA_VERSION
	.align		4
        /*0040*/ 	.byte	0x03, 0x5f
        /*0042*/ 	.short	0x0101


	//----- nvinfo : EIATTR_VRC_CTA_INIT_COUNT
	.align		4
        /*0044*/ 	.byte	0x02, 0x4a
	.zero		1
	.zero		1


	//----- nvinfo : EIATTR_EXIT_INSTR_OFFSETS
	.align		4
        /*0048*/ 	.byte	0x04, 0x1c
        /*004a*/ 	.short	(.L_46 - .L_45)


	//   ....[0]....
.L_45:
        /*004c*/ 	.word	0x00000070


	//   ....[1]....
        /*0050*/ 	.word	0x00000460


	//   ....[2]....
        /*0054*/ 	.word	0x00000520


	//   ....[3]....
        /*0058*/ 	.word	0x000005c0


	//   ....[4]....
        /*005c*/ 	.word	0x000005f0


	//----- nvinfo : EIATTR_CRS_STACK_SIZE
	.align		4
.L_46:
        /*0060*/ 	.byte	0x04, 0x1e
        /*0062*/ 	.short	(.L_48 - .L_47)
.L_47:
        /*0064*/ 	.word	0x00000000


	//----- nvinfo : EIATTR_CBANK_PARAM_SIZE
	.align		4
.L_48:
        /*0068*/ 	.byte	0x03, 0x19
        /*006a*/ 	.short	0x0014


	//----- nvinfo : EIATTR_PARAM_CBANK
	.align		4
        /*006c*/ 	.byte	0x04, 0x0a
        /*006e*/ 	.short	(.L_50 - .L_49)
	.align		4
.L_49:
        /*0070*/ 	.word	index@(.nv.constant0._Z15parallel_unionsPiS_i)
        /*0074*/ 	.short	0x0380
        /*0076*/ 	.short	0x0014


	//----- nvinfo : EIATTR_SW_WAR
	.align		4
.L_50:
        /*0078*/ 	.byte	0x04, 0x36
        /*007a*/ 	.short	(.L_52 - .L_51)
.L_51:
        /*007c*/ 	.word	0x00000008
.L_52:


//--------------------- .nv.info._Z9init_setsi    --------------------------
	.section	.nv.info._Z9init_setsi,"",@"SHT_CUDA_INFO"
	.sectionflags	@""
	.align	4


	//----- nvinfo : EIATTR_CUDA_API_VERSION
	.align		4
        /*0000*/ 	.byte	0x04, 0x37
        /*0002*/ 	.short	(.L_54 - .L_53)
.L_53:
        /*0004*/ 	.word	0x00000082


	//----- nvinfo : EIATTR_KPARAM_INFO
	.align		4
.L_54:
        /*0008*/ 	.byte	0x04, 0x17
        /*000a*/ 	.short	(.L_56 - .L_55)
.L_55:
        /*000c*/ 	.word	0x00000000
        /*0010*/ 	.short	0x0000
        /*0012*/ 	.short	0x0000
        /*0014*/ 	.byte	0x00, 0xf0, 0x11, 0x00


	//----- nvinfo : EIATTR_SPARSE_MMA_MASK
	.align		4
.L_56:
        /*0018*/ 	.byte	0x03, 0x50
        /*001a*/ 	.short	0x0000


	//----- nvinfo : EIATTR_MAXREG_COUNT
	.align		4
        /*001c*/ 	.byte	0x03, 0x1b
        /*001e*/ 	.short	0x00ff


	//----- nvinfo : EIATTR_MERCURY_ISA_VERSION
	.align		4
        /*0020*/ 	.byte	0x03, 0x5f
        /*0022*/ 	.short	0x0101


	//----- nvinfo : EIATTR_VRC_CTA_INIT_COUNT
	.align		4
        /*0024*/ 	.byte	0x02, 0x4a
	.zero		1
	.zero		1


	//----- nvinfo : EIATTR_EXIT_INSTR_OFFSETS
	.align		4
        /*0028*/ 	.byte	0x04, 0x1c
        /*002a*/ 	.short	(.L_58 - .L_57)


	//   ....[0]....
.L_57:
        /*002c*/ 	.word	0x00000070


	//   ....[1]....
        /*0030*/ 	.word	0x000000f0


	//----- nvinfo : EIATTR_CBANK_PARAM_SIZE
	.align		4
.L_58:
        /*0034*/ 	.byte	0x03, 0x19
        /*0036*/ 	.short	0x0004


	//----- nvinfo : EIATTR_PARAM_CBANK
	.align		4
        /*0038*/ 	.byte	0x04, 0x0a
        /*003a*/ 	.short	(.L_60 - .L_59)
	.align		4
.L_59:
        /*003c*/ 	.word	index@(.nv.constant0._Z9init_setsi)
        /*0040*/ 	.short	0x0380
        /*0042*/ 	.short	0x0004


	//----- nvinfo : EIATTR_SW_WAR
	.align		4
.L_60:
        /*0044*/ 	.byte	0x04, 0x36
        /*0046*/ 	.short	(.L_62 - .L_61)
.L_61:
        /*0048*/ 	.word	0x00000008
.L_62:


//--------------------- .nv.callgraph             --------------------------
	.section	.nv.callgraph,"",@"SHT_CUDA_CALLGRAPH"
	.align	4
	.sectionentsize	8
	.align		4
        /*0000*/ 	.word	0x00000000
	.align		4
        /*0004*/ 	.word	0xffffffff
	.align		4
        /*0008*/ 	.word	index@(_Z11print_rootsi)
	.align		4
        /*000c*/ 	.word	index@(vprintf)
	.align		4
        /*0010*/ 	.word	0x00000000
	.align		4
        /*0014*/ 	.word	0xfffffffe
	.align		4
        /*0018*/ 	.word	0x00000000
	.align		4
        /*001c*/ 	.word	0xfffffffd
	.align		4
        /*0020*/ 	.word	0x00000000
	.align		4
        /*0024*/ 	.word	0xfffffffc


//--------------------- .nv.constant4             --------------------------
	.section	.nv.constant4,"a",@progbits
	.align	8
	.align		8
.nv.constant4:
        /*0000*/ 	.dword	vprintf
	.align		8
        /*0008*/ 	.dword	d_parent
	.align		8
        /*0010*/ 	.dword	d_rank
	.align		8
        /*0018*/ 	.dword	$str


//--------------------- .text._Z11print_rootsi    --------------------------
	.section	.text._Z11print_rootsi,"ax",@progbits
	.align	128
        .global         _Z11print_rootsi
        .type           _Z11print_rootsi,@function
        .size           _Z11print_rootsi,(.L_x_21 - _Z11print_rootsi)
        .other          _Z11print_rootsi,@"STO_CUDA_ENTRY STV_DEFAULT"
_Z11print_rootsi:
.text._Z11print_rootsi:
[----:B------:R-:W0:Y:S01]  /*0000*/  LDC R1, c[0x0][0x37c] ;  /* 0x0000df00ff017b82 */ /* 0x000e220000000800 */
[----:B------:R-:W1:Y:S01]  /*0010*/  S2R R2, SR_TID.X ;  /* 0x0000000000027919 */ /* 0x000e620000002100 */
[----:B------:R-:W2:Y:S06]  /*0020*/  LDCU UR5, c[0x0][0x2fc] ;  /* 0x00005f80ff0577ac */ /* 0x000eac0008000800 */
[----:B------:R-:W1:Y:S01]  /*0030*/  S2UR UR6, SR_CTAID.X ;  /* 0x00000000000679c3 */ /* 0x000e620000002500 */
[----:B0-----:R-:W-:Y:S01]  /*0040*/  VIADD R1, R1, 0xfffffff8 ;  /* 0xfffffff801017836 */ /* 0x001fe20000000000 */
[----:B------:R-:W0:Y:S01]  /*0050*/  LDCU UR7, c[0x0][0x380] ;  /* 0x00007000ff0777ac */ /* 0x000e220008000800 */
[----:B------:R-:W3:Y:S05]  /*0060*/  LDCU UR4, c[0x0][0x2f8] ;  /* 0x00005f00ff0477ac */ /* 0x000eea0008000800 */
[----:B------:R-:W1:Y:S01]  /*0070*/  LDC R3, c[0x0][0x360] ;  /* 0x0000d800ff037b82 */ /* 0x000e620000000800 */
[----:B---3--:R-:W-:-:S05]  /*0080*/  IADD3 R6, P1, PT, R1, UR4, RZ ;  /* 0x0000000401067c10 */ /* 0x008fca000ff3e0ff */
[----:B--2---:R-:W-:Y:S02]  /*0090*/  IMAD.X R7, RZ, RZ, UR5, P1 ;  /* 0x00000005ff077e24 */ /* 0x004fe400088e06ff */
[----:B-1----:R-:W-:-:S05]  /*00a0*/  IMAD R2, R3, UR6, R2 ;  /* 0x0000000603027c24 */ /* 0x002fca000f8e0202 */
[----:B0-----:R-:W-:-:S13]  /*00b0*/  ISETP.GE.AND P0, PT, R2, UR7, PT ;  /* 0x0000000702007c0c */ /* 0x001fda000bf06270 */
[----:B------:R-:W-:Y:S05]  /*00c0*/  @P0 EXIT ;  /* 0x000000000000094d */ /* 0x000fea0003800000 */
[----:B------:R-:W0:Y:S01]  /*00d0*/  LDC.64 R12, c[0x4][0x8] ;  /* 0x01000200ff0c7b82 */ /* 0x000e220000000a00 */
[----:B------:R-:W1:Y:S01]  /*00e0*/  LDCU.64 UR36, c[0x0][0x358] ;  /* 0x00006b00ff2477ac */ /* 0x000e620008000a00 */
[----:B------:R-:W2:Y:S01]  /*00f0*/  LDCU.64 UR38, c[0x4][0x8] ;  /* 0x01000100ff2677ac */ /* 0x000ea20008000a00 */
[----:B0-----:R-:W-:-:S06]  /*0100*/  IMAD.WIDE R4, R2, 0x4, R12 ;  /* 0x0000000402047825 */ /* 0x001fcc00078e020c */
[----:B-1----:R-:W3:Y:S01]  /*0110*/  LDG.E R5, desc[UR36][R4.64] ;  /* 0x0000002404057981 */ /* 0x002ee2000c1e1900 */
[----:B------:R-:W-:Y:S01]  /*0120*/  BSSY B0, `(.L_x_0) ;  /* 0x0000017000007945 */ /* 0x000fe20003800000 */
[----:B------:R-:W-:Y:S01]  /*0130*/  IMAD.MOV.U32 R3, RZ, RZ, R2 ;  /* 0x000000ffff037224 */ /* 0x000fe200078e0002 */
[----:B---3--:R-:W-:-:S13]  /*0140*/  ISETP.NE.AND P0, PT, R2, R5, PT ;  /* 0x000000050200720c */ /* 0x008fda0003f05270 */
[----:B--2---:R-:W-:Y:S05]  /*0150*/  @!P0 BRA `(.L_x_1) ;  /* 0x00000000004c8947 */ /* 0x004fea0003800000 */
[----:B------:R-:W-:Y:S01]  /*0160*/  BSSY B1, `(.L_x_2) ;  /* 0x0000011000017945 */ /* 0x000fe20003800000 */
[----:B------:R-:W-:Y:S01]  /*0170*/  MOV R3, R5 ;  /* 0x0000000500037202 */ /* 0x000fe20000000f00 */
[--C-:B------:R-:W-:Y:S01]  /*0180*/  IMAD.MOV.U32 R4, RZ, RZ, R2.reuse ;  /* 0x000000ffff047224 */ /* 0x100fe200078e0002 */
[----:B------:R-:W-:-:S07]  /*0190*/  SHF.R.S32.HI R5, RZ, 0x1f, R2 ;  /* 0x0000001fff057819 */ /* 0x000fce0000011402 */
.L_x_3:
[----:B------:R-:W-:-:S06]  /*01a0*/  IMAD.WIDE R8, R3, 0x4, R12 ;  /* 0x0000000403087825 */ /* 0x000fcc00078e020c */
[----:B------:R-:W2:Y:S01]  /*01b0*/  LDG.E R9, desc[UR36][R8.64] ;  /* 0x0000002408097981 */ /* 0x000ea2000c1e1900 */
[C---:B------:R-:W-:Y:S01]  /*01c0*/  LEA R10, P0, R4.reuse, UR38, 0x2 ;  /* 0x00000026040a7c11 */ /* 0x040fe2000f8010ff */
[----:B------:R-:W-:Y:S05]  /*01d0*/  YIELD ;  /* 0x0000000000007946 */ /* 0x000fea0003800000 */
[----:B------:R-:W-:Y:S01]  /*01e0*/  LEA.HI.X R11, R4, UR39, R5, 0x2, P0 ;  /* 0x00000027040b7c11 */ /* 0x000fe200080f1405 */
[----:B--2---:R-:W-:-:S04]  /*01f0*/  IMAD.WIDE R4, R9, 0x4, R12 ;  /* 0x0000000409047825 */ /* 0x004fc800078e020c */
[----:B-----5:R-:W5:Y:S04]  /*0200*/  ATOMG.E.EXCH.STRONG.GPU PT, RZ, desc[UR36][R10.64], R9 ;  /* 0x800000090aff79a8 */ /* 0x020f68000c1ef124 */
[----:B------:R0:W2:Y:S01]  /*0210*/  LDG.E R3, desc[UR36][R4.64] ;  /* 0x0000002404037981 */ /* 0x0000a2000c1e1900 */
[--C-:B------:R-:W-:Y:S01]  /*0220*/  SHF.R.S32.HI R0, RZ, 0x1f, R9.reuse ;  /* 0x0000001fff007819 */ /* 0x100fe20000011409 */
[----:B0-----:R-:W-:-:S03]  /*0230*/  IMAD.MOV.U32 R4, RZ, RZ, R9 ;  /* 0x000000ffff047224 */ /* 0x001fc600078e0009 */
[----:B------:R-:W-:Y:S02]  /*0240*/  MOV R5, R0 ;  /* 0x0000000000057202 */ /* 0x000fe40000000f00 */
[----:B--2---:R-:W-:-:S13]  /*0250*/  ISETP.NE.AND P0, PT, R9, R3, PT ;  /* 0x000000030900720c */ /* 0x004fda0003f05270 */
[----:B------:R-:W-:Y:S05]  /*0260*/  @P0 BRA `(.L_x_3) ;  /* 0xfffffffc00cc0947 */ /* 0x000fea000383ffff */
[----:B------:R-:W-:Y:S05]  /*0270*/  BSYNC B1 ;  /* 0x0000000000017941 */ /* 0x000fea0003800000 */
.L_x_2:
[----:B------:R-:W-:-:S07]  /*0280*/  IMAD.MOV.U32 R3, RZ, RZ, R9 ;  /* 0x000000ffff037224 */ /* 0x000fce00078e0009 */
.L_x_1:
[----:B------:R-:W-:Y:S05]  /*0290*/  BSYNC B0 ;  /* 0x0000000000007941 */ /* 0x000fea0003800000 */
.L_x_0:
[----:B------:R-:W-:Y:S01]  /*02a0*/  MOV R0, 0x0 ;  /* 0x0000000000007802 */ /* 0x000fe20000000f00 */
[----:B------:R0:W-:Y:S01]  /*02b0*/  STL.64 [R1], R2 ;  /* 0x0000000201007387 */ /* 0x0001e20000100a00 */
[----:B------:R-:W1:Y:S02]  /*02c0*/  LDCU.64 UR4, c[0x4][0x18] ;  /* 0x01000300ff0477ac */ /* 0x000e640008000a00 */
[----:B------:R0:W2:Y:S01]  /*02d0*/  LDC.64 R8, c[0x4][R0] ;  /* 0x0100000000087b82 */ /* 0x0000a20000000a00 */
[----:B-1----:R-:W-:Y:S01]  /*02e0*/  IMAD.U32 R4, RZ, RZ, UR4 ;  /* 0x00000004ff047e24 */ /* 0x002fe2000f8e00ff */
[----:B0-----:R-:W-:-:S07]  /*02f0*/  MOV R5, UR5 ;  /* 0x0000000500057c02 */ /* 0x001fce0008000f00 */
[----:B------:R-:W-:-:S07]  /*0300*/  LEPC R20, `(.L_x_4) ;  /* 0x000000001014794e */ /* 0x000fce0000000000 */
[----:B--2--5:R-:W-:Y:S05]  /*0310*/  CALL.ABS.NOINC R8 ;  /* 0x0000000008007343 */ /* 0x024fea0003c00000 */
.L_x_4:
[----:B------:R-:W-:Y:S05]  /*0320*/  EXIT ;  /* 0x000000000000794d */ /* 0x000fea0003800000 */
.L_x_5:
[----:B------:R-:W-:-:S00]  /*0330*/  BRA `(.L_x_5) ;  /* 0xfffffffc00fc7947 */ /* 0x000fc0000383ffff */
[----:B------:R-:W-:-:S00]  /*0340*/  NOP ;  /* 0x0000000000007918 */ /* 0x000fc00000000000 */
        /* <DEDUP_REMOVED lines=11> */
.L_x_21:


//--------------------- .text._Z15parallel_unionsPiS_i --------------------------
	.section	.text._Z15parallel_unionsPiS_i,"ax",@progbits
	.align	128
        .global         _Z15parallel_unionsPiS_i
        .type           _Z15parallel_unionsPiS_i,@function
        .size           _Z15parallel_unionsPiS_i,(.L_x_22 - _Z15parallel_unionsPiS_i)
        .other          _Z15parallel_unionsPiS_i,@"STO_CUDA_ENTRY STV_DEFAULT"
_Z15parallel_unionsPiS_i:
.text._Z15parallel_unionsPiS_i:
[----:B------:R-:W-:Y:S01]  /*0000*/  LDC R1, c[0x0][0x37c] ;  /* 0x0000df00ff017b82 */ /* 0x000fe20000000800 */
[----:B------:R-:W0:Y:S07]  /*0010*/  S2R R3, SR_TID.X ;  /* 0x0000000000037919 */ /* 0x000e2e0000002100 */
[----:B------:R-:W0:Y:S01]  /*0020*/  S2UR UR4, SR_CTAID.X ;  /* 0x00000000000479c3 */ /* 0x000e220000002500 */
[----:B------:R-:W1:Y:S07]  /*0030*/  LDCU UR5, c[0x0][0x390] ;  /* 0x00007200ff0577ac */ /* 0x000e6e0008000800 */
[----:B------:R-:W0:Y:S02]  /*0040*/  LDC R0, c[0x0][0x360] ;  /* 0x0000d800ff007b82 */ /* 0x000e240000000800 */
[----:B0-----:R-:W-:-:S05]  /*0050*/  IMAD R3, R0, UR4, R3 ;  /* 0x0000000400037c24 */ /* 0x001fca000f8e0203 */
[----:B-1----:R-:W-:-:S13]  /*0060*/  ISETP.GE.AND P0, PT, R3, UR5, PT ;  /* 0x0000000503007c0c */ /* 0x002fda000bf06270 */
[----:B------:R-:W-:Y:S05]  /*0070*/  @P0 EXIT ;  /* 0x000000000000094d */ /* 0x000fea0003800000 */
[----:B------:R-:W0:Y:S01]  /*0080*/  LDC.64 R8, c[0x0][0x380] ;  /* 0x0000e000ff087b82 */ /* 0x000e220000000a00 */
[----:B------:R-:W1:Y:S07]  /*0090*/  LDCU.64 UR4, c[0x0][0x358] ;  /* 0x00006b00ff0477ac */ /* 0x000e6e0008000a00 */
[----:B------:R-:W2:Y:S08]  /*00a0*/  LDC.64 R12, c[0x0][0x388] ;  /* 0x0000e200ff0c7b82 */ /* 0x000eb00000000a00 */
[----:B------:R-:W3:Y:S01]  /*00b0*/  LDC.64 R10, c[0x4][0x8] ;  /* 0x01000200ff0a7b82 */ /* 0x000ee20000000a00 */
[----:B0-----:R-:W-:-:S05]  /*00c0*/  IMAD.WIDE R8, R3, 0x4, R8 ;  /* 0x0000000403087825 */ /* 0x001fca00078e0208 */
[----:B-1----:R-:W3:Y:S01]  /*00d0*/  LDG.E R2, desc[UR4][R8.64] ;  /* 0x0000000408027981 */ /* 0x002ee2000c1e1900 */
[----:B--2---:R-:W-:-:S05]  /*00e0*/  IMAD.WIDE R12, R3, 0x4, R12 ;  /* 0x00000004030c7825 */ /* 0x004fca00078e020c */
[----:B------:R-:W2:Y:S01]  /*00f0*/  LDG.E R6, desc[UR4][R12.64] ;  /* 0x000000040c067981 */ /* 0x000ea2000c1e1900 */
[----:B------:R-:W-:Y:S01]  /*0100*/  BSSY B1, `(.L_x_6) ;  /* 0x000004a000017945 */ /* 0x000fe20003800000 */
[----:B---3--:R-:W-:Y:S01]  /*0110*/  IMAD.WIDE R4, R2, 0x4, R10 ;  /* 0x0000000402047825 */ /* 0x008fe200078e020a */
[----:B------:R-:W-:Y:S02]  /*0120*/  SHF.R.S32.HI R3, RZ, 0x1f, R2 ;  /* 0x0000001fff037819 */ /* 0x000fe40000011402 */
[----:B--2---:R-:W-:Y:S01]  /*0130*/  SHF.R.S32.HI R7, RZ, 0x1f, R6 ;  /* 0x0000001fff077819 */ /* 0x004fe20000011406 */
[----:B------:R-:W-:-:S07]  /*0140*/  IMAD.WIDE R10, R6, 0x4, R10 ;  /* 0x00000004060a7825 */ /* 0x000fce00078e020a */
.L_x_18:
[----:B-----5:R-:W-:Y:S01]  /*0150*/  BSSY B0, `(.L_x_7) ;  /* 0x000003f000007945 */ /* 0x020fe20003800000 */
.L_x_17:
[----:B------:R-:W2:Y:S01]  /*0160*/  LDG.E R17, desc[UR4][R4.64] ;  /* 0x0000000404117981 */ /* 0x000ea2000c1e1900 */
[----:B------:R-:W-:Y:S05]  /*0170*/  YIELD ;  /* 0x0000000000007946 */ /* 0x000fea0003800000 */
[----:B------:R-:W-:Y:S01]  /*0180*/  BSSY B2, `(.L_x_8) ;  /* 0x0000015000027945 */ /* 0x000fe20003800000 */
[----:B------:R-:W-:Y:S01]  /*0190*/  IMAD.MOV.U32 R12, RZ, RZ, R2 ;  /* 0x000000ffff0c7224 */ /* 0x000fe200078e0002 */
[----:B------:R-:W-:Y:S01]  /*01a0*/  MOV R9, R5 ;  /* 0x0000000500097202 */ /* 0x000fe20000000f00 */
[----:B------:R-:W-:Y:S02]  /*01b0*/  IMAD.MOV.U32 R13, RZ, RZ, R3 ;  /* 0x000000ffff0d7224 */ /* 0x000fe400078e0003 */
[----:B------:R-:W-:-:S02]  /*01c0*/  IMAD.MOV.U32 R8, RZ, RZ, R4 ;  /* 0x000000ffff087224 */ /* 0x000fc400078e0004 */
[----:B------:R-:W-:Y:S01]  /*01d0*/  IMAD.MOV.U32 R14, RZ, RZ, R2 ;  /* 0x000000ffff0e7224 */ /* 0x000fe200078e0002 */
[----:B--2---:R-:W-:-:S13]  /*01e0*/  ISETP.NE.AND P0, PT, R2, R17, PT ;  /* 0x000000110200720c */ /* 0x004fda0003f05270 */
[----:B-----5:R-:W-:Y:S05]  /*01f0*/  @!P0 BRA `(.L_x_9) ;  /* 0x0000000000348947 */ /* 0x020fea0003800000 */
[----:B------:R-:W0:Y:S01]  /*0200*/  LDC.64 R14, c[0x4][0x8] ;  /* 0x01000200ff0e7b82 */ /* 0x000e220000000a00 */
[----:B------:R-:W-:Y:S01]  /*0210*/  BSSY B3, `(.L_x_10) ;  /* 0x0000009000037945 */ /* 0x000fe20003800000 */
.L_x_11:
[----:B0-----:R-:W-:-:S06]  /*0220*/  IMAD.WIDE R12, R17, 0x4, R14 ;  /* 0x00000004110c7825 */ /* 0x001fcc00078e020e */
[----:B------:R-:W2:Y:S01]  /*0230*/  LDG.E R12, desc[UR4][R12.64] ;  /* 0x000000040c0c7981 */ /* 0x000ea2000c1e1900 */
[----:B------:R-:W-:Y:S05]  /*0240*/  YIELD ;  /* 0x0000000000007946 */ /* 0x000fea0003800000 */
[----:B--2--5:R0:W5:Y:S02]  /*0250*/  ATOMG.E.EXCH.STRONG.GPU PT, RZ, desc[UR4][R8.64], R12 ;  /* 0x8000000c08ff79a8 */ /* 0x024164000c1ef104 */
[----:B0-----:R-:W-:-:S05]  /*0260*/  IMAD.WIDE R8, R12, 0x4, R14 ;  /* 0x000000040c087825 */ /* 0x001fca00078e020e */
[----:B------:R-:W2:Y:S02]  /*0270*/  LDG.E R17, desc[UR4][R8.64] ;  /* 0x0000000408117981 */ /* 0x000ea4000c1e1900 */
[----:B--2---:R-:W-:-:S13]  /*0280*/  ISETP.NE.AND P0, PT, R12, R17, PT ;  /* 0x000000110c00720c */ /* 0x004fda0003f05270 */
[----:B------:R-:W-:Y:S05]  /*0290*/  @P0 BRA `(.L_x_11) ;  /* 0xfffffffc00e00947 */ /* 0x000fea000383ffff */
[----:B------:R-:W-:Y:S05]  /*02a0*/  BSYNC B3 ;  /* 0x0000000000037941 */ /* 0x000fea0003800000 */
.L_x_10:
[--C-:B------:R-:W-:Y:S01]  /*02b0*/  SHF.R.S32.HI R13, RZ, 0x1f, R12.reuse ;  /* 0x0000001fff0d7819 */ /* 0x100fe2000001140c */
[----:B------:R-:W-:-:S07]  /*02c0*/  IMAD.MOV.U32 R14, RZ, RZ, R12 ;  /* 0x000000ffff0e7224 */ /* 0x000fce00078e000c */
.L_x_9:
[----:B------:R-:W-:Y:S05]  /*02d0*/  BSYNC B2 ;  /* 0x0000000000027941 */ /* 0x000fea0003800000 */
.L_x_8:
[----:B------:R-:W2:Y:S01]  /*02e0*/  LDG.E R19, desc[UR4][R10.64] ;  /* 0x000000040a137981 */ /* 0x000ea2000c1e1900 */
[----:B------:R-:W-:Y:S01]  /*02f0*/  BSSY B2, `(.L_x_12) ;  /* 0x0000015000027945 */ /* 0x000fe20003800000 */
[----:B------:R-:W-:Y:S01]  /*0300*/  IMAD.MOV.U32 R16, RZ, RZ, R10 ;  /* 0x000000ffff107224 */ /* 0x000fe200078e000a */
[----:B------:R-:W-:Y:S01]  /*0310*/  MOV R17, R11 ;  /* 0x0000000b00117202 */ /* 0x000fe20000000f00 */
[----:B------:R-:W-:Y:S01]  /*0320*/  IMAD.MOV.U32 R20, RZ, RZ, R6 ;  /* 0x000000ffff147224 */ /* 0x000fe200078e0006 */
[----:B------:R-:W-:Y:S01]  /*0330*/  MOV R15, R6 ;  /* 0x00000006000f7202 */ /* 0x000fe20000000f00 */
[----:B------:R-:W-:Y:S01]  /*0340*/  IMAD.MOV.U32 R21, RZ, RZ, R7 ;  /* 0x000000ffff157224 */ /* 0x000fe200078e0007 */
[----:B--2---:R-:W-:-:S13]  /*0350*/  ISETP.NE.AND P0, PT, R6, R19, PT ;  /* 0x000000130600720c */ /* 0x004fda0003f05270 */
[----:B------:R-:W-:Y:S05]  /*0360*/  @!P0 BRA `(.L_x_13) ;  /* 0x0000000000348947 */ /* 0x000fea0003800000 */
[----:B------:R-:W0:Y:S01]  /*0370*/  LDC.64 R20, c[0x4][0x8] ;  /* 0x01000200ff147b82 */ /* 0x000e220000000a00 */
[----:B------:R-:W-:Y:S01]  /*0380*/  BSSY B3, `(.L_x_14) ;  /* 0x0000009000037945 */ /* 0x000fe20003800000 */
.L_x_15:
[----:B0-----:R-:W-:-:S05]  /*0390*/  IMAD.WIDE R18, R19, 0x4, R20 ;  /* 0x0000000413127825 */ /* 0x001fca00078e0214 */
        /* <DEDUP_REMOVED lines=8> */
.L_x_14:
[--C-:B------:R-:W-:Y:S01]  /*0420*/  SHF.R.S32.HI R21, RZ, 0x1f, R15.reuse ;  /* 0x0000001fff157819 */ /* 0x100fe2000001140f */
[----:B------:R-:W-:-:S07]  /*0430*/  IMAD.MOV.U32 R20, RZ, RZ, R15 ;  /* 0x000000ffff147224 */ /* 0x000fce00078e000f */
.L_x_13:
[----:B------:R-:W-:Y:S05]  /*0440*/  BSYNC B2 ;  /* 0x0000000000027941 */ /* 0x000fea0003800000 */
.L_x_12:
[----:B------:R-:W-:-:S13]  /*0450*/  ISETP.NE.AND P0, PT, R14, R15, PT ;  /* 0x0000000f0e00720c */ /* 0x000fda0003f05270 */
[----:B------:R-:W-:Y:S05]  /*0460*/  @!P0 EXIT ;  /* 0x000000000000894d */ /* 0x000fea0003800000 */
[----:B------:R-:W0:Y:S02]  /*0470*/  LDCU.64 UR6, c[0x4][0x10] ;  /* 0x01000200ff0677ac */ /* 0x000e240008000a00 */
[----:B0-----:R-:W-:Y:S02]  /*0480*/  LEA R22, P1, R20, UR6, 0x2 ;  /* 0x0000000614167c11 */ /* 0x001fe4000f8210ff */
[----:B------:R-:W-:Y:S02]  /*0490*/  LEA R18, P0, R12, UR6, 0x2 ;  /* 0x000000060c127c11 */ /* 0x000fe4000f8010ff */
[----:B------:R-:W-:Y:S02]  /*04a0*/  LEA.HI.X R23, R20, UR7, R21, 0x2, P1 ;  /* 0x0000000714177c11 */ /* 0x000fe400088f1415 */
[----:B------:R-:W-:-:S04]  /*04b0*/  LEA.HI.X R19, R12, UR7, R13, 0x2, P0 ;  /* 0x000000070c137c11 */ /* 0x000fc800080f140d */
[----:B------:R-:W2:Y:S04]  /*04c0*/  LDG.E R23, desc[UR4][R22.64] ;  /* 0x0000000416177981 */ /* 0x000ea8000c1e1900 */
[----:B------:R-:W2:Y:S02]  /*04d0*/  LDG.E R12, desc[UR4][R18.64] ;  /* 0x00000004120c7981 */ /* 0x000ea4000c1e1900 */
[----:B--2---:R-:W-:-:S13]  /*04e0*/  ISETP.GE.AND P0, PT, R12, R23, PT ;  /* 0x000000170c00720c */ /* 0x004fda0003f06270 */
[----:B------:R-:W-:Y:S05]  /*04f0*/  @P0 BRA `(.L_x_16) ;  /* 0x0000000000100947 */ /* 0x000fea0003800000 */
[----:B------:R-:W2:Y:S02]  /*0500*/  ATOMG.E.CAS.STRONG.GPU PT, R9, [R8], R14, R15 ;  /* 0x0000000e080973a9 */ /* 0x000ea400001ee10f */
[----:B--2---:R-:W-:-:S13]  /*0510*/  ISETP.NE.AND P0, PT, R9, R14, PT ;  /* 0x0000000e0900720c */ /* 0x004fda0003f05270 */
[----:B------:R-:W-:Y:S05]  /*0520*/  @!P0 EXIT ;  /* 0x000000000000894d */ /* 0x000fea0003800000 */
[----:B------:R-:W-:Y:S05]  /*0530*/  BRA `(.L_x_17) ;  /* 0xfffffffc00087947 */ /* 0x000fea000383ffff */
.L_x_16:
[----:B------:R-:W-:Y:S05]  /*0540*/  BSYNC B0 ;  /* 0x0000000000007941 */ /* 0x000fea0003800000 */
.L_x_7:
[----:B------:R-:W-:Y:S01]  /*0550*/  IMAD.MOV.U32 R9, RZ, RZ, R14 ;  /* 0x000000ffff097224 */ /* 0x000fe200078e000e */
[----:B------:R-:W-:-:S05]  /*0560*/  MOV R8, R15 ;  /* 0x0000000f00087202 */ /* 0x000fca0000000f00 */
[----:B------:R-:W2:Y:S02]  /*0570*/  ATOMG.E.CAS.STRONG.GPU PT, R0, [R16], R8, R9 ;  /* 0x00000008100073a9 */ /* 0x000ea400001ee109 */
[----:B--2---:R-:W-:-:S13]  /*0580*/  ISETP.NE.AND P0, PT, R0, R15, PT ;  /* 0x0000000f0000720c */ /* 0x004fda0003f05270 */
[----:B------:R-:W-:Y:S05]  /*0590*/  @P0 BRA `(.L_x_18) ;  /* 0xfffffff800ec0947 */ /* 0x000fea000383ffff */
[----:B------:R-:W-:Y:S05]  /*05a0*/  BSYNC B1 ;  /* 0x0000000000017941 */ /* 0x000fea0003800000 */
.L_x_6:
[----:B------:R-:W-:-:S13]  /*05b0*/  ISETP.NE.AND P0, PT, R12, R23, PT ;  /* 0x000000170c00720c */ /* 0x000fda0003f05270 */
[----:B------:R-:W-:Y:S05]  /*05c0*/  @P0 EXIT ;  /* 0x000000000000094d */ /* 0x000fea0003800000 */
[----:B------:R-:W-:-:S05]  /*05d0*/  IMAD.MOV.U32 R3, RZ, RZ, 0x1 ;  /* 0x00000001ff037424 */ /* 0x000fca00078e00ff */
[----:B------:R-:W-:Y:S01]  /*05e0*/  REDG.E.ADD.STRONG.GPU desc[UR4][R18.64], R3 ;  /* 0x000000031200798e */ /* 0x000fe2000c12e104 */
[----:B------:R-:W-:Y:S05]  /*05f0*/  EXIT ;  /* 0x000000000000794d */ /* 0x000fea0003800000 */
.L_x_19:
        /* <DEDUP_REMOVED lines=16> */
.L_x_22:


//--------------------- .text._Z9init_setsi       --------------------------
	.section	.text._Z9init_setsi,"ax",@progbits
	.align	128
        .global         _Z9init_setsi
        .type           _Z9init_setsi,@function
        .size           _Z9init_setsi,(.L_x_23 - _Z9init_setsi)
        .other          _Z9init_setsi,@"STO_CUDA_ENTRY STV_DEFAULT"
_Z9init_setsi:
.text._Z9init_setsi:
        /* <DEDUP_REMOVED lines=10> */
[----:B------:R-:W2:Y:S01]  /*00a0*/  LDC.64 R4, c[0x4][0x10] ;  /* 0x01000400ff047b82 */ /* 0x000ea20000000a00 */
[----:B0-----:R-:W-:-:S05]  /*00b0*/  IMAD.WIDE R2, R7, 0x4, R2 ;  /* 0x0000000407027825 */ /* 0x001fca00078e0202 */
[----:B-1----:R-:W-:Y:S01]  /*00c0*/  STG.E desc[UR4][R2.64], R7 ;  /* 0x0000000702007986 */ /* 0x002fe2000c101904 */
[----:B--2---:R-:W-:-:S05]  /*00d0*/  IMAD.WIDE R4, R7, 0x4, R4 ;  /* 0x0000000407047825 */ /* 0x004fca00078e0204 */
[----:B------:R-:W-:Y:S01]  /*00e0*/  STG.E desc[UR4][R4.64], RZ ;  /* 0x000000ff04007986 */ /* 0x000fe2000c101904 */
[----:B------:R-:W-:Y:S05]  /*00f0*/  EXIT ;  /* 0x000000000000794d */ /* 0x000fea0003800000 */
.L_x_20:
        /* <DEDUP_REMOVED lines=16> */
.L_x_23:


//--------------------- .nv.global.init           --------------------------
	.section	.nv.global.init,"aw",@progbits
.nv.global.init:
	.type		$str,@object
	.size		$str,(.L_2 - $str)
$str:
        /*0000*/ 	.byte	0x4e, 0x6f, 0x64, 0x65, 0x20, 0x25, 0x64, 0x20, 0x2d, 0x3e, 0x20, 0x52, 0x6f, 0x6f, 0x74, 0x20
        /*0010*/ 	.byte	0x25, 0x64, 0x0a, 0x00
.L_2:


//--------------------- .nv.shared.reserved.0     --------------------------
	.section	.nv.shared.reserved.0,"aw",@nobits
	.weak		__nv_reservedSMEM_offset_0_alias
	.size		__nv_reservedSMEM_offset_0_alias, 0, 64
	.other		__nv_reservedSMEM_offset_0_alias,@"STO_CUDA_RESERVED_SHARED STV_DEFAULT"
__nv_reservedSMEM_offset_0_alias:
	.zero		0
	.zero		64


//--------------------- .nv.global                --------------------------
	.section	.nv.global,"aw",@nobits
	.align	4
.nv.global:
	.type		d_parent,@object
	.size		d_parent,(d_rank - d_parent)
d_parent:
	.zero		4096
	.type		d_rank,@object
	.size		d_rank,(.L_1 - d_rank)
d_rank:
	.zero		4096
.L_1:


//--------------------- .nv.constant0._Z11print_rootsi --------------------------
	.section	.nv.constant0._Z11print_rootsi,"a",@progbits
	.sectionflags	@""
	.align	4
.nv.constant0._Z11print_rootsi:
	.zero		900


//--------------------- .nv.constant0._Z15parallel_unionsPiS_i --------------------------
	.section	.nv.constant0._Z15parallel_unionsPiS_i,"a",@progbits
	.sectionflags	@""
	.align	4
.nv.constant0._Z15parallel_unionsPiS_i:
	.zero		916


//--------------------- .nv.constant0._Z9init_setsi --------------------------
	.section	.nv.constant0._Z9init_setsi,"a",@progbits
	.sectionflags	@""
	.align	4
.nv.constant0._Z9init_setsi:
	.zero		900


//--------------------- SYMBOLS --------------------------

	.type		.nv.reservedSmem.offset0,@object
	.size		.nv.reservedSmem.offset0,0x4
	.type		vprintf,@function
